//
// Generated by NVIDIA NVVM Compiler
//
// Compiler Build ID: CL-36424714
// Cuda compilation tools, release 13.0, V13.0.88
// Based on NVVM 20.0.0
//

.version 9.0
.target sm_100
.address_size 64

	// .globl	_Z2mmiPfS_S_
// _ZZ2mmiPfS_S_E2sA has been demoted
// _ZZ2mmiPfS_S_E2sB has been demoted

.visible .entry _Z2mmiPfS_S_(
	.param .u32 _Z2mmiPfS_S__param_0,
	.param .u64 .ptr .align 1 _Z2mmiPfS_S__param_1,
	.param .u64 .ptr .align 1 _Z2mmiPfS_S__param_2,
	.param .u64 .ptr .align 1 _Z2mmiPfS_S__param_3
)
{
	.reg .pred 	%p<5>;
	.reg .b32 	%r<46>;
	.reg .b32 	%f<77>;
	.reg .b64 	%rd<13>;
	// demoted variable
	.shared .align 4 .b8 _ZZ2mmiPfS_S_E2sA[4096];
	// demoted variable
	.shared .align 4 .b8 _ZZ2mmiPfS_S_E2sB[4096];
	ld.param.u32 	%r25, [_Z2mmiPfS_S__param_0];
	ld.param.u64 	%rd3, [_Z2mmiPfS_S__param_1];
	ld.param.u64 	%rd4, [_Z2mmiPfS_S__param_2];
	ld.param.u64 	%rd5, [_Z2mmiPfS_S__param_3];
	mov.u32 	%r26, %ctaid.x;
	mov.u32 	%r27, %ntid.x;
	mov.u32 	%r42, %tid.x;
	mad.lo.s32 	%r2, %r26, %r27, %r42;
	mov.u32 	%r28, %ctaid.y;
	mov.u32 	%r29, %ntid.y;
	mov.u32 	%r40, %tid.y;
	mad.lo.s32 	%r4, %r28, %r29, %r40;
	setp.lt.s32 	%p1, %r25, 1;
	mov.f32 	%f76, 0f00000000;
	@%p1 bra 	$L__BB0_6;
	add.s32 	%r30, %r25, 31;
	shr.u32 	%r31, %r30, 5;
	shl.b32 	%r32, %r42, 7;
	mov.u32 	%r33, _ZZ2mmiPfS_S_E2sA;
	add.s32 	%r5, %r33, %r32;
	shl.b32 	%r34, %r40, 2;
	add.s32 	%r6, %r5, %r34;
	mov.u32 	%r35, _ZZ2mmiPfS_S_E2sB;
	add.s32 	%r45, %r35, %r34;
	add.s32 	%r7, %r45, %r32;
	neg.s32 	%r44, %r31;
	mad.lo.s32 	%r43, %r42, %r25, %r4;
	shl.b32 	%r11, %r25, 5;
	mad.lo.s32 	%r41, %r2, %r25, %r40;
	cvta.to.global.u64 	%rd1, %rd3;
	cvta.to.global.u64 	%rd2, %rd4;
	mov.f32 	%f76, 0f00000000;
$L__BB0_2:
	max.s32 	%r36, %r40, %r42;
	setp.ge.s32 	%p2, %r36, %r25;
	@%p2 bra 	$L__BB0_4;
	mul.wide.s32 	%rd6, %r41, 4;
	add.s64 	%rd7, %rd1, %rd6;
	ld.global.f32 	%f9, [%rd7];
	st.shared.f32 	[%r6], %f9;
	mul.wide.s32 	%rd8, %r43, 4;
	add.s64 	%rd9, %rd2, %rd8;
	ld.global.f32 	%f75, [%rd9];
	bra.uni 	$L__BB0_5;
$L__BB0_4:
	mov.b32 	%r37, 0;
	st.shared.u32 	[%r6], %r37;
	mov.f32 	%f75, 0f00000000;
$L__BB0_5:
	st.shared.f32 	[%r7], %f75;
	bar.sync 	0;
	ld.shared.f32 	%f10, [%r45];
	ld.shared.f32 	%f11, [%r5];
	fma.rn.f32 	%f12, %f11, %f10, %f76;
	ld.shared.f32 	%f13, [%r5+4];
	fma.rn.f32 	%f14, %f13, %f10, %f12;
	ld.shared.f32 	%f15, [%r5+8];
	fma.rn.f32 	%f16, %f15, %f10, %f14;
	ld.shared.f32 	%f17, [%r5+12];
	fma.rn.f32 	%f18, %f17, %f10, %f16;
	ld.shared.f32 	%f19, [%r5+16];
	fma.rn.f32 	%f20, %f19, %f10, %f18;
	ld.shared.f32 	%f21, [%r5+20];
	fma.rn.f32 	%f22, %f21, %f10, %f20;
	ld.shared.f32 	%f23, [%r5+24];
	fma.rn.f32 	%f24, %f23, %f10, %f22;
	ld.shared.f32 	%f25, [%r5+28];
	fma.rn.f32 	%f26, %f25, %f10, %f24;
	ld.shared.f32 	%f27, [%r5+32];
	fma.rn.f32 	%f28, %f27, %f10, %f26;
	ld.shared.f32 	%f29, [%r5+36];
	fma.rn.f32 	%f30, %f29, %f10, %f28;
	ld.shared.f32 	%f31, [%r5+40];
	fma.rn.f32 	%f32, %f31, %f10, %f30;
	ld.shared.f32 	%f33, [%r5+44];
	fma.rn.f32 	%f34, %f33, %f10, %f32;
	ld.shared.f32 	%f35, [%r5+48];
	fma.rn.f32 	%f36, %f35, %f10, %f34;
	ld.shared.f32 	%f37, [%r5+52];
	fma.rn.f32 	%f38, %f37, %f10, %f36;
	ld.shared.f32 	%f39, [%r5+56];
	fma.rn.f32 	%f40, %f39, %f10, %f38;
	ld.shared.f32 	%f41, [%r5+60];
	fma.rn.f32 	%f42, %f41, %f10, %f40;
	ld.shared.f32 	%f43, [%r5+64];
	fma.rn.f32 	%f44, %f43, %f10, %f42;
	ld.shared.f32 	%f45, [%r5+68];
	fma.rn.f32 	%f46, %f45, %f10, %f44;
	ld.shared.f32 	%f47, [%r5+72];
	fma.rn.f32 	%f48, %f47, %f10, %f46;
	ld.shared.f32 	%f49, [%r5+76];
	fma.rn.f32 	%f50, %f49, %f10, %f48;
	ld.shared.f32 	%f51, [%r5+80];
	fma.rn.f32 	%f52, %f51, %f10, %f50;
	ld.shared.f32 	%f53, [%r5+84];
	fma.rn.f32 	%f54, %f53, %f10, %f52;
	ld.shared.f32 	%f55, [%r5+88];
	fma.rn.f32 	%f56, %f55, %f10, %f54;
	ld.shared.f32 	%f57, [%r5+92];
	fma.rn.f32 	%f58, %f57, %f10, %f56;
	ld.shared.f32 	%f59, [%r5+96];
	fma.rn.f32 	%f60, %f59, %f10, %f58;
	ld.shared.f32 	%f61, [%r5+100];
	fma.rn.f32 	%f62, %f61, %f10, %f60;
	ld.shared.f32 	%f63, [%r5+104];
	fma.rn.f32 	%f64, %f63, %f10, %f62;
	ld.shared.f32 	%f65, [%r5+108];
	fma.rn.f32 	%f66, %f65, %f10, %f64;
	ld.shared.f32 	%f67, [%r5+112];
	fma.rn.f32 	%f68, %f67, %f10, %f66;
	ld.shared.f32 	%f69, [%r5+116];
	fma.rn.f32 	%f70, %f69, %f10, %f68;
	ld.shared.f32 	%f71, [%r5+120];
	fma.rn.f32 	%f72, %f71, %f10, %f70;
	ld.shared.f32 	%f73, [%r5+124];
	fma.rn.f32 	%f76, %f73, %f10, %f72;
	add.s32 	%r45, %r45, 128;
	add.s32 	%r44, %r44, 1;
	setp.ne.s32 	%p3, %r44, 0;
	add.s32 	%r43, %r43, %r11;
	add.s32 	%r42, %r42, 32;
	add.s32 	%r41, %r41, 32;
	add.s32 	%r40, %r40, 32;
	@%p3 bra 	$L__BB0_2;
$L__BB0_6:
	max.s32 	%r38, %r2, %r4;
	setp.ge.s32 	%p4, %r38, %r25;
	@%p4 bra 	$L__BB0_8;
	mad.lo.s32 	%r39, %r2, %r25, %r4;
	cvta.to.global.u64 	%rd10, %rd5;
	mul.wide.s32 	%rd11, %r39, 4;
	add.s64 	%rd12, %rd10, %rd11;
	st.global.f32 	[%rd12], %f76;
$L__BB0_8:
	ret;

}
	// .globl	_Z4maddiPfS_S_
.visible .entry _Z4maddiPfS_S_(
	.param .u32 _Z4maddiPfS_S__param_0,
	.param .u64 .ptr .align 1 _Z4maddiPfS_S__param_1,
	.param .u64 .ptr .align 1 _Z4maddiPfS_S__param_2,
	.param .u64 .ptr .align 1 _Z4maddiPfS_S__param_3
)
{
	.reg .pred 	%p<2>;
	.reg .b32 	%r<14>;
	.reg .b32 	%f<4>;
	.reg .b64 	%rd<11>;

	ld.param.u32 	%r4, [_Z4maddiPfS_S__param_0];
	ld.param.u64 	%rd1, [_Z4maddiPfS_S__param_1];
	ld.param.u64 	%rd2, [_Z4maddiPfS_S__param_2];
	ld.param.u64 	%rd3, [_Z4maddiPfS_S__param_3];
	mov.u32 	%r5, %ctaid.x;
	mov.u32 	%r6, %ntid.x;
	mov.u32 	%r7, %tid.x;
	mad.lo.s32 	%r1, %r5, %r6, %r7;
	mov.u32 	%r8, %ctaid.y;
	mov.u32 	%r9, %ntid.y;
	mov.u32 	%r10, %tid.y;
	mad.lo.s32 	%r11, %r8, %r9, %r10;
	max.s32 	%r12, %r1, %r11;
	setp.ge.s32 	%p1, %r12, %r4;
	@%p1 bra 	$L__BB1_2;
	cvta.to.global.u64 	%rd4, %rd1;
	cvta.to.global.u64 	%rd5, %rd2;
	cvta.to.global.u64 	%rd6, %rd3;
	mad.lo.s32 	%r13, %r1, %r4, %r11;
	mul.wide.s32 	%rd7, %r13, 4;
	add.s64 	%rd8, %rd4, %rd7;
	ld.global.f32 	%f1, [%rd8];
	add.s64 	%rd9, %rd5, %rd7;
	ld.global.f32 	%f2, [%rd9];
	add.f32 	%f3, %f1, %f2;
	add.s64 	%rd10, %rd6, %rd7;
	st.global.f32 	[%rd10], %f3;
$L__BB1_2:
	ret;

}


// ===== COMPILED SASS (sm_100) =====

	.target	sm_100

	.elftype	@"ET_EXEC"


//--------------------- .note.nv.tkinfo           --------------------------
	.section	.note.nv.tkinfo,"",@"SHT_NOTE"
	.sectionflags	@"SHF_NOTE_NV_TKINFO"
	.tkinfo
        /*0018*/ 	.word	0x00000002
        /*0030*/ 	.string	""
        /*0030*/ 	.string	"ptxas"
        /*0030*/ 	.string	"Cuda compilation tools, release 13.0, V13.0.88"
        /*0030*/ 	.string	"Build cuda_13.0.r13.0/compiler.36424714_0"
        /*0030*/ 	.string	"-arch sm_100 -m 64 "



//--------------------- .note.nv.cuinfo           --------------------------
	.section	.note.nv.cuinfo,"",@"SHT_NOTE"
	.sectionflags	@"SHF_NOTE_NV_CUINFO"
        /*0018*/ 	.short	0x0002
        /*001a*/ 	.short	0x0064
        /*001c*/ 	.short	0x0082
	.zero		2


//--------------------- .nv.info                  --------------------------
	.section	.nv.info,"",@"SHT_CUDA_INFO"
	.align	4


	//----- nvinfo : EIATTR_REGCOUNT
	.align		4
        /*0000*/ 	.byte	0x04, 0x2f
        /*0002*/ 	.short	(.L_1 - .L_0)
	.align		4
.L_0:
        /*0004*/ 	.word	index@(_Z2mmiPfS_S_)
        /*0008*/ 	.word	0x0000001f


	//----- nvinfo : EIATTR_FRAME_SIZE
	.align		4
.L_1:
        /*000c*/ 	.byte	0x04, 0x11
        /*000e*/ 	.short	(.L_3 - .L_2)
	.align		4
.L_2:
        /*0010*/ 	.word	index@(_Z2mmiPfS_S_)
        /*0014*/ 	.word	0x00000000


	//----- nvinfo : EIATTR_REGCOUNT
	.align		4
.L_3:
        /*0018*/ 	.byte	0x04, 0x2f
        /*001a*/ 	.short	(.L_5 - .L_4)
	.align		4
.L_4:
        /*001c*/ 	.word	index@(_Z4maddiPfS_S_)
        /*0020*/ 	.word	0x0000000c


	//----- nvinfo : EIATTR_FRAME_SIZE
	.align		4
.L_5:
        /*0024*/ 	.byte	0x04, 0x11
        /*0026*/ 	.short	(.L_7 - .L_6)
	.align		4
.L_6:
        /*0028*/ 	.word	index@(_Z4maddiPfS_S_)
        /*002c*/ 	.word	0x00000000


	//----- nvinfo : EIATTR_MIN_STACK_SIZE
	.align		4
.L_7:
        /*0030*/ 	.byte	0x04, 0x12
        /*0032*/ 	.short	(.L_9 - .L_8)
	.align		4
.L_8:
        /*0034*/ 	.word	index@(_Z4maddiPfS_S_)
        /*0038*/ 	.word	0x00000000


	//----- nvinfo : EIATTR_MIN_STACK_SIZE
	.align		4
.L_9:
        /*003c*/ 	.byte	0x04, 0x12
        /*003e*/ 	.short	(.L_11 - .L_10)
	.align		4
.L_10:
        /*0040*/ 	.word	index@(_Z2mmiPfS_S_)
        /*0044*/ 	.word	0x00000000
.L_11:


//--------------------- .nv.compat                --------------------------
	.section	.nv.compat,"",@"SHT_CUDA_COMPAT_INFO"
	.align	4
        /*0000*/ 	.byte	0x02, 0x09, 0x00, 0x00, 0x02, 0x02, 0x01, 0x00, 0x02, 0x05, 0x05, 0x00, 0x03, 0x07, 0x01, 0x01
        /*0010*/ 	.byte	0x02, 0x03, 0x00, 0x00, 0x02, 0x06, 0x01, 0x00, 0x04, 0x0b, 0x08, 0x00, 0x09, 0x00, 0x00, 0x00
        /*0020*/ 	.byte	0x00, 0x00, 0x00, 0x00


//--------------------- .nv.info._Z4maddiPfS_S_   --------------------------
	.section	.nv.info._Z4maddiPfS_S_,"",@"SHT_CUDA_INFO"
	.sectionflags	@""
	.align	4


	//----- nvinfo : EIATTR_CUDA_API_VERSION
	.align		4
        /*0000*/ 	.byte	0x04, 0x37
        /*0002*/ 	.short	(.L_13 - .L_12)
.L_12:
        /*0004*/ 	.word	0x00000082


	//----- nvinfo : EIATTR_KPARAM_INFO
	.align		4
.L_13:
        /*0008*/ 	.byte	0x04, 0x17
        /*000a*/ 	.short	(.L_15 - .L_14)
.L_14:
        /*000c*/ 	.word	0x00000000
        /*0010*/ 	.short	0x0003
        /*0012*/ 	.short	0x0018
        /*0014*/ 	.byte	0x00, 0xf5, 0x21, 0x00


	//----- nvinfo : EIATTR_KPARAM_INFO
	.align		4
.L_15:
        /*0018*/ 	.byte	0x04, 0x17
        /*001a*/ 	.short	(.L_17 - .L_16)
.L_16:
        /*001c*/ 	.word	0x00000000
        /*0020*/ 	.short	0x0002
        /*0022*/ 	.short	0x0010
        /*0024*/ 	.byte	0x00, 0xf5, 0x21, 0x00


	//----- nvinfo : EIATTR_KPARAM_INFO
	.align		4
.L_17:
        /*0028*/ 	.byte	0x04, 0x17
        /*002a*/ 	.short	(.L_19 - .L_18)
.L_18:
        /*002c*/ 	.word	0x00000000
        /*0030*/ 	.short	0x0001
        /*0032*/ 	.short	0x0008
        /*0034*/ 	.byte	0x00, 0xf5, 0x21, 0x00


	//----- nvinfo : EIATTR_KPARAM_INFO
	.align		4
.L_19:
        /*0038*/ 	.byte	0x04, 0x17
        /*003a*/ 	.short	(.L_21 - .L_20)
.L_20:
        /*003c*/ 	.word	0x00000000
        /*0040*/ 	.short	0x0000
        /*0042*/ 	.short	0x0000
        /*0044*/ 	.byte	0x00, 0xf0, 0x11, 0x00


	//----- nvinfo : EIATTR_SPARSE_MMA_MASK
	.align		4
.L_21:
        /*0048*/ 	.byte	0x03, 0x50
        /*004a*/ 	.short	0x0000


	//----- nvinfo : EIATTR_MAXREG_COUNT
	.align		4
        /*004c*/ 	.byte	0x03, 0x1b
        /*004e*/ 	.short	0x00ff


	//----- nvinfo : EIATTR_MERCURY_ISA_VERSION
	.align		4
        /*0050*/ 	.byte	0x03, 0x5f
        /*0052*/ 	.short	0x0101


	//----- nvinfo : EIATTR_VRC_CTA_INIT_COUNT
	.align		4
        /*0054*/ 	.byte	0x02, 0x4a
	.zero		1
	.zero		1


	//----- nvinfo : EIATTR_EXIT_INSTR_OFFSETS
	.align		4
        /*0058*/ 	.byte	0x04, 0x1c
        /*005a*/ 	.short	(.L_23 - .L_22)


	//   ....[0]....
.L_22:
        /*005c*/ 	.word	0x000000c0


	//   ....[1]....
        /*0060*/ 	.word	0x00000190


	//----- nvinfo : EIATTR_CBANK_PARAM_SIZE
	.align		4
.L_23:
        /*0064*/ 	.byte	0x03, 0x19
        /*0066*/ 	.short	0x0020


	//----- nvinfo : EIATTR_PARAM_CBANK
	.align		4
        /*0068*/ 	.byte	0x04, 0x0a
        /*006a*/ 	.short	(.L_25 - .L_24)
	.align		4
.L_24:
        /*006c*/ 	.word	index@(.nv.constant0._Z4maddiPfS_S_)
        /*0070*/ 	.short	0x0380
        /*0072*/ 	.short	0x0020


	//----- nvinfo : EIATTR_SW_WAR
	.align		4
.L_25:
        /*0074*/ 	.byte	0x04, 0x36
        /*0076*/ 	.short	(.L_27 - .L_26)
.L_26:
        /*0078*/ 	.word	0x00000008
.L_27:


//--------------------- .nv.info._Z2mmiPfS_S_     --------------------------
	.section	.nv.info._Z2mmiPfS_S_,"",@"SHT_CUDA_INFO"
	.sectionflags	@""
	.align	4


	//----- nvinfo : EIATTR_CUDA_API_VERSION
	.align		4
        /*0000*/ 	.byte	0x04, 0x37
        /*0002*/ 	.short	(.L_29 - .L_28)
.L_28:
        /*0004*/ 	.word	0x00000082


	//----- nvinfo : EIATTR_KPARAM_INFO
	.align		4
.L_29:
        /*0008*/ 	.byte	0x04, 0x17
        /*000a*/ 	.short	(.L_31 - .L_30)
.L_30:
        /*000c*/ 	.word	0x00000000
        /*0010*/ 	.short	0x0003
        /*0012*/ 	.short	0x0018
        /*0014*/ 	.byte	0x00, 0xf5, 0x21, 0x00


	//----- nvinfo : EIATTR_KPARAM_INFO
	.align		4
.L_31:
        /*0018*/ 	.byte	0x04, 0x17
        /*001a*/ 	.short	(.L_33 - .L_32)
.L_32:
        /*001c*/ 	.word	0x00000000
        /*0020*/ 	.short	0x0002
        /*0022*/ 	.short	0x0010
        /*0024*/ 	.byte	0x00, 0xf5, 0x21, 0x00


	//----- nvinfo : EIATTR_KPARAM_INFO
	.align		4
.L_33:
        /*0028*/ 	.byte	0x04, 0x17
        /*002a*/ 	.short	(.L_35 - .L_34)
.L_34:
        /*002c*/ 	.word	0x00000000
        /*0030*/ 	.short	0x0001
        /*0032*/ 	.short	0x0008
        /*0034*/ 	.byte	0x00, 0xf5, 0x21, 0x00


	//----- nvinfo : EIATTR_KPARAM_INFO
	.align		4
.L_35:
        /*0038*/ 	.byte	0x04, 0x17
        /*003a*/ 	.short	(.L_37 - .L_36)
.L_36:
        /*003c*/ 	.word	0x00000000
        /*0040*/ 	.short	0x0000
        /*0042*/ 	.short	0x0000
        /*0044*/ 	.byte	0x00, 0xf0, 0x11, 0x00


	//----- nvinfo : EIATTR_SPARSE_MMA_MASK
	.align		4
.L_37:
        /*0048*/ 	.byte	0x03, 0x50
        /*004a*/ 	.short	0x0000


	//----- nvinfo : EIATTR_MAXREG_COUNT
	.align		4
        /*004c*/ 	.byte	0x03, 0x1b
        /*004e*/ 	.short	0x00ff


	//----- nvinfo : EIATTR_NUM_BARRIERS
	.align		4
        /*0050*/ 	.byte	0x02, 0x4c
        /*0052*/ 	.byte	0x01
	.zero		1


	//----- nvinfo : EIATTR_MERCURY_ISA_VERSION
	.align		4
        /*0054*/ 	.byte	0x03, 0x5f
        /*0056*/ 	.short	0x0101


	//----- nvinfo : EIATTR_VRC_CTA_INIT_COUNT
	.align		4
        /*0058*/ 	.byte	0x02, 0x4a
	.zero		1
	.zero		1


	//----- nvinfo : EIATTR_EXIT_INSTR_OFFSETS
	.align		4
        /*005c*/ 	.byte	0x04, 0x1c
        /*005e*/ 	.short	(.L_39 - .L_38)


	//   ....[0]....
.L_38:
        /*0060*/ 	.word	0x00000600


	//   ....[1]....
        /*0064*/ 	.word	0x00000650


	//----- nvinfo : EIATTR_CBANK_PARAM_SIZE
	.align		4
.L_39:
        /*0068*/ 	.byte	0x03, 0x19
        /*006a*/ 	.short	0x0020


	//----- nvinfo : EIATTR_PARAM_CBANK
	.align		4
        /*006c*/ 	.byte	0x04, 0x0a
        /*006e*/ 	.short	(.L_41 - .L_40)
	.align		4
.L_40:
        /*0070*/ 	.word	index@(.nv.constant0._Z2mmiPfS_S_)
        /*0074*/ 	.short	0x0380
        /*0076*/ 	.short	0x0020


	//----- nvinfo : EIATTR_SW_WAR
	.align		4
.L_41:
        /*0078*/ 	.byte	0x04, 0x36
        /*007a*/ 	.short	(.L_43 - .L_42)
.L_42:
        /*007c*/ 	.word	0x00000008
.L_43:


//--------------------- .nv.callgraph             --------------------------
	.section	.nv.callgraph,"",@"SHT_CUDA_CALLGRAPH"
	.align	4
	.sectionentsize	8
	.align		4
        /*0000*/ 	.word	0x00000000
	.align		4
        /*0004*/ 	.word	0xffffffff
	.align		4
        /*0008*/ 	.word	0x00000000
	.align		4
        /*000c*/ 	.word	0xfffffffe
	.align		4
        /*0010*/ 	.word	0x00000000
	.align		4
        /*0014*/ 	.word	0xfffffffd
	.align		4
        /*0018*/ 	.word	0x00000000
	.align		4
        /*001c*/ 	.word	0xfffffffc


//--------------------- .text._Z4maddiPfS_S_      --------------------------
	.section	.text._Z4maddiPfS_S_,"ax",@progbits
	.align	128
        .global         _Z4maddiPfS_S_
        .type           _Z4maddiPfS_S_,@function
        .size           _Z4maddiPfS_S_,(.L_x_4 - _Z4maddiPfS_S_)
        .other          _Z4maddiPfS_S_,@"STO_CUDA_ENTRY STV_DEFAULT"
_Z4maddiPfS_S_:
.text._Z4maddiPfS_S_:
[----:B------:R-:W-:Y:S01]  /*0000*/  LDC R1, c[0x0][0x37c] ;  /* 0x0000df00ff017b82 */ /* 0x000fe20000000800 */
[----:B------:R-:W0:Y:S07]  /*0010*/  S2R R3, SR_TID.X ;  /* 0x0000000000037919 */ /* 0x000e2e0000002100 */
[----:B------:R-:W0:Y:S01]  /*0020*/  LDC R0, c[0x0][0x360] ;  /* 0x0000d800ff007b82 */ /* 0x000e220000000800 */
[----:B------:R-:W1:Y:S01]  /*0030*/  LDCU UR6, c[0x0][0x380] ;  /* 0x00007000ff0677ac */ /* 0x000e620008000800 */
[----:B------:R-:W2:Y:S06]  /*0040*/  S2R R2, SR_TID.Y ;  /* 0x0000000000027919 */ /* 0x000eac0000002200 */
[----:B------:R-:W0:Y:S08]  /*0050*/  S2UR UR4, SR_CTAID.X ;  /* 0x00000000000479c3 */ /* 0x000e300000002500 */
[----:B------:R-:W2:Y:S08]  /*0060*/  S2UR UR5, SR_CTAID.Y ;  /* 0x00000000000579c3 */ /* 0x000eb00000002600 */
[----:B------:R-:W2:Y:S01]  /*0070*/  LDC R7, c[0x0][0x364] ;  /* 0x0000d900ff077b82 */ /* 0x000ea20000000800 */
[----:B0-----:R-:W-:-:S02]  /*0080*/  IMAD R0, R0, UR4, R3 ;  /* 0x0000000400007c24 */ /* 0x001fc4000f8e0203 */
[----:B--2---:R-:W-:-:S05]  /*0090*/  IMAD R7, R7, UR5, R2 ;  /* 0x0000000507077c24 */ /* 0x004fca000f8e0202 */
[----:B------:R-:W-:-:S04]  /*00a0*/  VIMNMX R2, PT, PT, R0, R7, !PT ;  /* 0x0000000700027248 */ /* 0x000fc80007fe0100 */
[----:B-1----:R-:W-:-:S13]  /*00b0*/  ISETP.GE.AND P0, PT, R2, UR6, PT ;  /* 0x0000000602007c0c */ /* 0x002fda000bf06270 */
[----:B------:R-:W-:Y:S05]  /*00c0*/  @P0 EXIT ;  /* 0x000000000000094d */ /* 0x000fea0003800000 */
[----:B------:R-:W0:Y:S01]  /*00d0*/  LDC.64 R2, c[0x0][0x388] ;  /* 0x0000e200ff027b82 */ /* 0x000e220000000a00 */
[----:B------:R-:W1:Y:S01]  /*00e0*/  LDCU.64 UR4, c[0x0][0x358] ;  /* 0x00006b00ff0477ac */ /* 0x000e620008000a00 */
[----:B------:R-:W-:-:S06]  /*00f0*/  IMAD R9, R0, UR6, R7 ;  /* 0x0000000600097c24 */ /* 0x000fcc000f8e0207 */
[----:B------:R-:W2:Y:S08]  /*0100*/  LDC.64 R4, c[0x0][0x390] ;  /* 0x0000e400ff047b82 */ /* 0x000eb00000000a00 */
[----:B------:R-:W3:Y:S01]  /*0110*/  LDC.64 R6, c[0x0][0x398] ;  /* 0x0000e600ff067b82 */ /* 0x000ee20000000a00 */
[----:B0-----:R-:W-:-:S06]  /*0120*/  IMAD.WIDE R2, R9, 0x4, R2 ;  /* 0x0000000409027825 */ /* 0x001fcc00078e0202 */
[----:B-1----:R-:W4:Y:S01]  /*0130*/  LDG.E R2, desc[UR4][R2.64] ;  /* 0x0000000402027981 */ /* 0x002f22000c1e1900 */
[----:B--2---:R-:W-:-:S06]  /*0140*/  IMAD.WIDE R4, R9, 0x4, R4 ;  /* 0x0000000409047825 */ /* 0x004fcc00078e0204 */
[----:B------:R-:W4:Y:S01]  /*0150*/  LDG.E R5, desc[UR4][R4.64] ;  /* 0x0000000404057981 */ /* 0x000f22000c1e1900 */
[----:B---3--:R-:W-:-:S04]  /*0160*/  IMAD.WIDE R6, R9, 0x4, R6 ;  /* 0x0000000409067825 */ /* 0x008fc800078e0206 */
[----:B----4-:R-:W-:-:S05]  /*0170*/  FADD R9, R2, R5 ;  /* 0x0000000502097221 */ /* 0x010fca0000000000 */
[----:B------:R-:W-:Y:S01]  /*0180*/  STG.E desc[UR4][R6.64], R9 ;  /* 0x0000000906007986 */ /* 0x000fe2000c101904 */
[----:B------:R-:W-:Y:S05]  /*0190*/  EXIT ;  /* 0x000000000000794d */ /* 0x000fea0003800000 */
.L_x_0:
[----:B------:R-:W-:-:S00]  /*01a0*/  BRA `(.L_x_0) ;  /* 0xfffffffc00fc7947 */ /* 0x000fc0000383ffff */
[----:B------:R-:W-:-:S00]  /*01b0*/  NOP ;  /* 0x0000000000007918 */ /* 0x000fc00000000000 */
        /* <DEDUP_REMOVED lines=12> */
.L_x_4:


//--------------------- .text._Z2mmiPfS_S_        --------------------------
	.section	.text._Z2mmiPfS_S_,"ax",@progbits
	.align	128
        .global         _Z2mmiPfS_S_
        .type           _Z2mmiPfS_S_,@function
        .size           _Z2mmiPfS_S_,(.L_x_5 - _Z2mmiPfS_S_)
        .other          _Z2mmiPfS_S_,@"STO_CUDA_ENTRY STV_DEFAULT"
_Z2mmiPfS_S_:
.text._Z2mmiPfS_S_:
[----:B------:R-:W-:Y:S01]  /*0000*/  LDC R1, c[0x0][0x37c] ;  /* 0x0000df00ff017b82 */ /* 0x000fe20000000800 */
[----:B------:R-:W0:Y:S01]  /*0010*/  LDCU UR6, c[0x0][0x380] ;  /* 0x00007000ff0677ac */ /* 0x000e220008000800 */
[----:B------:R-:W1:Y:S06]  /*0020*/  S2R R24, SR_TID.X ;  /* 0x0000000000187919 */ /* 0x000e6c0000002100 */
[----:B------:R-:W1:Y:S01]  /*0030*/  LDC R28, c[0x0][0x360] ;  /* 0x0000d800ff1c7b82 */ /* 0x000e620000000800 */
[----:B------:R-:W-:Y:S01]  /*0040*/  HFMA2 R15, -RZ, RZ, 0, 0 ;  /* 0x00000000ff0f7431 */ /* 0x000fe200000001ff */
[----:B------:R-:W2:Y:S01]  /*0050*/  LDCU.64 UR8, c[0x0][0x358] ;  /* 0x00006b00ff0877ac */ /* 0x000ea20008000a00 */
[----:B------:R-:W3:Y:S05]  /*0060*/  S2R R23, SR_TID.Y ;  /* 0x0000000000177919 */ /* 0x000eea0000002200 */
[----:B------:R-:W1:Y:S08]  /*0070*/  S2UR UR4, SR_CTAID.X ;  /* 0x00000000000479c3 */ /* 0x000e700000002500 */
[----:B------:R-:W3:Y:S01]  /*0080*/  S2UR UR5, SR_CTAID.Y ;  /* 0x00000000000579c3 */ /* 0x000ee20000002600 */
[----:B0-----:R-:W-:-:S04]  /*0090*/  MOV R17, UR6 ;  /* 0x0000000600117c02 */ /* 0x001fc80008000f00 */
[----:B------:R-:W-:-:S03]  /*00a0*/  ISETP.GE.AND P0, PT, R17, 0x1, PT ;  /* 0x000000011100780c */ /* 0x000fc60003f06270 */
[----:B------:R-:W3:Y:S01]  /*00b0*/  LDC R26, c[0x0][0x364] ;  /* 0x0000d900ff1a7b82 */ /* 0x000ee20000000800 */
[----:B-1----:R-:W-:Y:S02]  /*00c0*/  IMAD R28, R28, UR4, R24 ;  /* 0x000000041c1c7c24 */ /* 0x002fe4000f8e0218 */
[----:B---3--:R-:W-:-:S07]  /*00d0*/  IMAD R26, R26, UR5, R23 ;  /* 0x000000051a1a7c24 */ /* 0x008fce000f8e0217 */
[----:B--2---:R-:W-:Y:S05]  /*00e0*/  @!P0 BRA `(.L_x_1) ;  /* 0x00000004003c8947 */ /* 0x004fea0003800000 */
[----:B------:R-:W0:Y:S01]  /*00f0*/  S2UR UR6, SR_CgaCtaId ;  /* 0x00000000000679c3 */ /* 0x000e220000008800 */
[----:B------:R-:W-:Y:S01]  /*0100*/  UMOV UR4, 0x400 ;  /* 0x0000040000047882 */ /* 0x000fe20000000000 */
[----:B------:R-:W-:Y:S01]  /*0110*/  IADD3 R2, PT, PT, R17, 0x1f, RZ ;  /* 0x0000001f11027810 */ /* 0x000fe20007ffe0ff */
[----:B------:R-:W-:Y:S01]  /*0120*/  UIADD3 UR5, UPT, UPT, UR4, 0x1000, URZ ;  /* 0x0000100004057890 */ /* 0x000fe2000fffe0ff */
[----:B------:R-:W-:Y:S01]  /*0130*/  MOV R15, RZ ;  /* 0x000000ff000f7202 */ /* 0x000fe20000000f00 */
[-C--:B------:R-:W-:Y:S01]  /*0140*/  IMAD R20, R24, R17.reuse, R26 ;  /* 0x0000001118147224 */ /* 0x080fe200078e021a */
[----:B------:R-:W-:Y:S01]  /*0150*/  SHF.R.U32.HI R2, RZ, 0x5, R2 ;  /* 0x00000005ff027819 */ /* 0x000fe20000011602 */
[----:B------:R-:W-:Y:S01]  /*0160*/  IMAD R19, R28, R17, R23 ;  /* 0x000000111c137224 */ /* 0x000fe200078e0217 */
[----:B------:R-:W1:Y:S02]  /*0170*/  LDC R0, c[0x0][0x380] ;  /* 0x0000e000ff007b82 */ /* 0x000e640000000800 */
[----:B------:R-:W-:Y:S01]  /*0180*/  IADD3 R21, PT, PT, -R2, RZ, RZ ;  /* 0x000000ff02157210 */ /* 0x000fe20007ffe1ff */
[----:B0-----:R-:W-:-:S02]  /*0190*/  ULEA UR4, UR6, UR4, 0x18 ;  /* 0x0000000406047291 */ /* 0x001fc4000f8ec0ff */
[----:B------:R-:W-:-:S04]  /*01a0*/  ULEA UR5, UR6, UR5, 0x18 ;  /* 0x0000000506057291 */ /* 0x000fc8000f8ec0ff */
[C---:B------:R-:W-:Y:S02]  /*01b0*/  LEA R16, R24.reuse, UR4, 0x7 ;  /* 0x0000000418107c11 */ /* 0x040fe4000f8e38ff */
[C---:B------:R-:W-:Y:S02]  /*01c0*/  LEA R22, R23.reuse, UR5, 0x2 ;  /* 0x0000000517167c11 */ /* 0x040fe4000f8e10ff */
[----:B------:R-:W-:Y:S02]  /*01d0*/  LEA R3, R23, R16, 0x2 ;  /* 0x0000001017037211 */ /* 0x000fe400078e10ff */
[----:B------:R-:W-:-:S07]  /*01e0*/  LEA R2, R24, R22, 0x7 ;  /* 0x0000001618027211 */ /* 0x000fce00078e38ff */
.L_x_2:
[----:B------:R-:W-:Y:S02]  /*01f0*/  VIMNMX R4, PT, PT, R23, R24, !PT ;  /* 0x0000001817047248 */ /* 0x000fe40007fe0100 */
[----:B-1----:R-:W-:-:S04]  /*0200*/  MOV R17, R0 ;  /* 0x0000000000117202 */ /* 0x002fc80000000f00 */
[----:B------:R-:W-:-:S13]  /*0210*/  ISETP.GE.AND P0, PT, R4, R17, PT ;  /* 0x000000110400720c */ /* 0x000fda0003f06270 */
[----:B------:R-:W0:Y:S08]  /*0220*/  @!P0 LDC.64 R4, c[0x0][0x390] ;  /* 0x0000e400ff048b82 */ /* 0x000e300000000a00 */
[----:B------:R-:W1:Y:S01]  /*0230*/  @!P0 LDC.64 R6, c[0x0][0x388] ;  /* 0x0000e200ff068b82 */ /* 0x000e620000000a00 */
[----:B0-----:R-:W-:-:S05]  /*0240*/  @!P0 IMAD.WIDE R12, R20, 0x4, R4 ;  /* 0x00000004140c8825 */ /* 0x001fca00078e0204 */
[----:B------:R-:W2:Y:S01]  /*0250*/  @!P0 LDG.E R27, desc[UR8][R12.64] ;  /* 0x000000080c1b8981 */ /* 0x000ea2000c1e1900 */
[----:B-1----:R-:W-:-:S05]  /*0260*/  @!P0 IMAD.WIDE R6, R19, 0x4, R6 ;  /* 0x0000000413068825 */ /* 0x002fca00078e0206 */
[----:B------:R-:W3:Y:S01]  /*0270*/  @!P0 LDG.E R25, desc[UR8][R6.64] ;  /* 0x0000000806198981 */ /* 0x000ee2000c1e1900 */
[----:B------:R-:W-:Y:S02]  /*0280*/  IADD3 R21, PT, PT, R21, 0x1, RZ ;  /* 0x0000000115157810 */ /* 0x000fe40007ffe0ff */
[----:B------:R-:W-:Y:S02]  /*0290*/  IADD3 R24, PT, PT, R24, 0x20, RZ ;  /* 0x0000002018187810 */ /* 0x000fe40007ffe0ff */
[----:B------:R-:W-:Y:S02]  /*02a0*/  IADD3 R23, PT, PT, R23, 0x20, RZ ;  /* 0x0000002017177810 */ /* 0x000fe40007ffe0ff */
[----:B------:R-:W-:Y:S02]  /*02b0*/  IADD3 R19, PT, PT, R19, 0x20, RZ ;  /* 0x0000002013137810 */ /* 0x000fe40007ffe0ff */
[----:B------:R-:W-:Y:S02]  /*02c0*/  LEA R20, R17, R20, 0x5 ;  /* 0x0000001411147211 */ /* 0x000fe400078e28ff */
[----:B------:R-:W-:Y:S01]  /*02d0*/  @P0 MOV R27, RZ ;  /* 0x000000ff001b0202 */ /* 0x000fe20000000f00 */
[----:B---3--:R-:W-:Y:S04]  /*02e0*/  @!P0 STS [R3], R25 ;  /* 0x0000001903008388 */ /* 0x008fe80000000800 */
[----:B------:R-:W-:Y:S04]  /*02f0*/  @P0 STS [R3], RZ ;  /* 0x000000ff03000388 */ /* 0x000fe80000000800 */
[----:B--2---:R-:W-:Y:S01]  /*0300*/  STS [R2], R27 ;  /* 0x0000001b02007388 */ /* 0x004fe20000000800 */
[----:B------:R-:W-:Y:S06]  /*0310*/  BAR.SYNC.DEFER_BLOCKING 0x0 ;  /* 0x0000000000007b1d */ /* 0x000fec0000010000 */
[----:B------:R-:W-:Y:S04]  /*0320*/  LDS R18, [R22] ;  /* 0x0000000016127984 */ /* 0x000fe80000000800 */
[----:B------:R-:W0:Y:S04]  /*0330*/  LDS.128 R4, [R16] ;  /* 0x0000000010047984 */ /* 0x000e280000000c00 */
[----:B------:R-:W1:Y:S01]  /*0340*/  LDS.128 R8, [R16+0x10] ;  /* 0x0000100010087984 */ /* 0x000e620000000c00 */
[----:B0-----:R-:W-:-:S03]  /*0350*/  FFMA R4, R18, R4, R15 ;  /* 0x0000000412047223 */ /* 0x001fc6000000000f */
[----:B------:R-:W0:Y:S01]  /*0360*/  LDS.128 R12, [R16+0x20] ;  /* 0x00002000100c7984 */ /* 0x000e220000000c00 */
[----:B------:R-:W-:-:S04]  /*0370*/  FFMA R5, R18, R5, R4 ;  /* 0x0000000512057223 */ /* 0x000fc80000000004 */
[----:B------:R-:W-:-:S04]  /*0380*/  FFMA R6, R18, R6, R5 ;  /* 0x0000000612067223 */ /* 0x000fc80000000005 */
[----:B------:R-:W-:-:S04]  /*0390*/  FFMA R7, R18, R7, R6 ;  /* 0x0000000712077223 */ /* 0x000fc80000000006 */
[C---:B-1----:R-:W-:Y:S02]  /*03a0*/  FFMA R8, R18.reuse, R8, R7 ;  /* 0x0000000812087223 */ /* 0x042fe40000000007 */
[----:B------:R-:W1:Y:S02]  /*03b0*/  LDS.128 R4, [R16+0x30] ;  /* 0x0000300010047984 */ /* 0x000e640000000c00 */
[----:B------:R-:W-:-:S04]  /*03c0*/  FFMA R9, R18, R9, R8 ;  /* 0x0000000912097223 */ /* 0x000fc80000000008 */
[----:B------:R-:W-:-:S04]  /*03d0*/  FFMA R10, R18, R10, R9 ;  /* 0x0000000a120a7223 */ /* 0x000fc80000000009 */
[----:B------:R-:W-:-:S04]  /*03e0*/  FFMA R11, R18, R11, R10 ;  /* 0x0000000b120b7223 */ /* 0x000fc8000000000a */
[C---:B0-----:R-:W-:Y:S02]  /*03f0*/  FFMA R12, R18.reuse, R12, R11 ;  /* 0x0000000c120c7223 */ /* 0x041fe4000000000b */
[----:B------:R-:W0:Y:S02]  /*0400*/  LDS.128 R8, [R16+0x40] ;  /* 0x0000400010087984 */ /* 0x000e240000000c00 */
        /* <DEDUP_REMOVED lines=17> */
[----:B------:R-:W-:Y:S01]  /*0520*/  FFMA R15, R18, R15, R14 ;  /* 0x0000000f120f7223 */ /* 0x000fe2000000000e */
[----:B------:R-:W-:-:S03]  /*0530*/  ISETP.NE.AND P0, PT, R21, RZ, PT ;  /* 0x000000ff1500720c */ /* 0x000fc60003f05270 */
[----:B0-----:R-:W-:-:S04]  /*0540*/  FFMA R4, R18, R4, R15 ;  /* 0x0000000412047223 */ /* 0x001fc8000000000f */
[----:B------:R-:W-:-:S04]  /*0550*/  FFMA R5, R18, R5, R4 ;  /* 0x0000000512057223 */ /* 0x000fc80000000004 */
[----:B------:R-:W-:-:S04]  /*0560*/  FFMA R6, R18, R6, R5 ;  /* 0x0000000612067223 */ /* 0x000fc80000000005 */
[----:B------:R-:W-:-:S04]  /*0570*/  FFMA R7, R18, R7, R6 ;  /* 0x0000000712077223 */ /* 0x000fc80000000006 */
[----:B-1----:R-:W-:-:S04]  /*0580*/  FFMA R8, R18, R8, R7 ;  /* 0x0000000812087223 */ /* 0x002fc80000000007 */
[----:B------:R-:W-:-:S04]  /*0590*/  FFMA R9, R18, R9, R8 ;  /* 0x0000000912097223 */ /* 0x000fc80000000008 */
[----:B------:R-:W-:Y:S01]  /*05a0*/  FFMA R10, R18, R10, R9 ;  /* 0x0000000a120a7223 */ /* 0x000fe20000000009 */
[----:B------:R-:W-:-:S03]  /*05b0*/  IADD3 R22, PT, PT, R22, 0x80, RZ ;  /* 0x0000008016167810 */ /* 0x000fc60007ffe0ff */
[----:B------:R-:W-:Y:S01]  /*05c0*/  FFMA R15, R18, R11, R10 ;  /* 0x0000000b120f7223 */ /* 0x000fe2000000000a */
[----:B------:R-:W-:Y:S06]  /*05d0*/  @P0 BRA `(.L_x_2) ;  /* 0xfffffffc00040947 */ /* 0x000fec000383ffff */
.L_x_1:
[----:B------:R-:W-:-:S04]  /*05e0*/  VIMNMX R0, PT, PT, R28, R26, !PT ;  /* 0x0000001a1c007248 */ /* 0x000fc80007fe0100 */
[----:B------:R-:W-:-:S13]  /*05f0*/  ISETP.GE.AND P0, PT, R0, R17, PT ;  /* 0x000000110000720c */ /* 0x000fda0003f06270 */
[----:B------:R-:W-:Y:S05]  /*0600*/  @P0 EXIT ;  /* 0x000000000000094d */ /* 0x000fea0003800000 */
[----:B------:R-:W0:Y:S01]  /*0610*/  LDC.64 R2, c[0x0][0x398] ;  /* 0x0000e600ff027b82 */ /* 0x000e220000000a00 */
[----:B------:R-:W-:-:S04]  /*0620*/  IMAD R17, R28, R17, R26 ;  /* 0x000000111c117224 */ /* 0x000fc800078e021a */
[----:B0-----:R-:W-:-:S05]  /*0630*/  IMAD.WIDE R2, R17, 0x4, R2 ;  /* 0x0000000411027825 */ /* 0x001fca00078e0202 */
[----:B------:R-:W-:Y:S01]  /*0640*/  STG.E desc[UR8][R2.64], R15 ;  /* 0x0000000f02007986 */ /* 0x000fe2000c101908 */
[----:B------:R-:W-:Y:S05]  /*0650*/  EXIT ;  /* 0x000000000000794d */ /* 0x000fea0003800000 */
.L_x_3:
        /* <DEDUP_REMOVED lines=10> */
.L_x_5:


//--------------------- .nv.shared.reserved.0     --------------------------
	.section	.nv.shared.reserved.0,"aw",@nobits
	.weak		__nv_reservedSMEM_offset_0_alias
	.size		__nv_reservedSMEM_offset_0_alias, 0, 64
	.other		__nv_reservedSMEM_offset_0_alias,@"STO_CUDA_RESERVED_SHARED STV_DEFAULT"
__nv_reservedSMEM_offset_0_alias:
	.zero		0
	.zero		64


//--------------------- .nv.shared._Z2mmiPfS_S_   --------------------------
	.section	.nv.shared._Z2mmiPfS_S_,"aw",@nobits
	.sectionflags	@""
	.align	4
.nv.shared._Z2mmiPfS_S_:
	.zero		9216


//--------------------- .nv.constant0._Z4maddiPfS_S_ --------------------------
	.section	.nv.constant0._Z4maddiPfS_S_,"a",@progbits
	.sectionflags	@""
	.align	4
.nv.constant0._Z4maddiPfS_S_:
	.zero		928


//--------------------- .nv.constant0._Z2mmiPfS_S_ --------------------------
	.section	.nv.constant0._Z2mmiPfS_S_,"a",@progbits
	.sectionflags	@""
	.align	4
.nv.constant0._Z2mmiPfS_S_:
	.zero		928


//--------------------- SYMBOLS --------------------------

	.type		.nv.reservedSmem.offset0,@object
	.size		.nv.reservedSmem.offset0,0x4
	.type		.nv.reservedSmem.cap,@object
	.size		.nv.reservedSmem.cap,0x4
